//
// Generated by NVIDIA NVVM Compiler
//
// Compiler Build ID: CL-36424714
// Cuda compilation tools, release 13.0, V13.0.88
// Based on NVVM 20.0.0
//

.version 9.0
.target sm_100
.address_size 64

	// .globl	_Z27transform_trajectory_kerneliiiiPKfPKiPf
.extern .func  (.param .b32 func_retval0) vprintf
(
	.param .b64 vprintf_param_0,
	.param .b64 vprintf_param_1
)
;
.global .align 1 .b8 $str[39] = {98, 58, 32, 37, 105, 44, 32, 105, 58, 32, 37, 105, 44, 32, 40, 120, 44, 32, 121, 41, 61, 40, 37, 102, 44, 32, 37, 102, 41, 44, 32, 121, 97, 119, 61, 37, 102, 10};
.global .align 4 .b8 __cudart_i2opi_f[24] = {65, 144, 67, 60, 153, 149, 98, 219, 192, 221, 52, 245, 209, 87, 39, 252, 41, 21, 68, 78, 110, 131, 249, 162};

.visible .entry _Z27transform_trajectory_kerneliiiiPKfPKiPf(
	.param .u32 _Z27transform_trajectory_kerneliiiiPKfPKiPf_param_0,
	.param .u32 _Z27transform_trajectory_kerneliiiiPKfPKiPf_param_1,
	.param .u32 _Z27transform_trajectory_kerneliiiiPKfPKiPf_param_2,
	.param .u32 _Z27transform_trajectory_kerneliiiiPKfPKiPf_param_3,
	.param .u64 .ptr .align 1 _Z27transform_trajectory_kerneliiiiPKfPKiPf_param_4,
	.param .u64 .ptr .align 1 _Z27transform_trajectory_kerneliiiiPKfPKiPf_param_5,
	.param .u64 .ptr .align 1 _Z27transform_trajectory_kerneliiiiPKfPKiPf_param_6
)
{
	.local .align 16 .b8 	__local_depot0[64];
	.reg .b64 	%SP;
	.reg .b64 	%SPL;
	.reg .pred 	%p<22>;
	.reg .b32 	%r<125>;
	.reg .b32 	%f<74>;
	.reg .b64 	%rd<62>;
	.reg .b64 	%fd<8>;

	mov.u64 	%SPL, __local_depot0;
	cvta.local.u64 	%SP, %SPL;
	ld.param.u32 	%r30, [_Z27transform_trajectory_kerneliiiiPKfPKiPf_param_0];
	ld.param.u32 	%r31, [_Z27transform_trajectory_kerneliiiiPKfPKiPf_param_1];
	ld.param.u32 	%r28, [_Z27transform_trajectory_kerneliiiiPKfPKiPf_param_2];
	add.u64 	%rd1, %SPL, 0;
	mov.u32 	%r32, %ctaid.x;
	mov.u32 	%r33, %ntid.x;
	mov.u32 	%r34, %tid.x;
	mad.lo.s32 	%r1, %r32, %r33, %r34;
	mov.u32 	%r35, %ctaid.y;
	mov.u32 	%r36, %ntid.y;
	mov.u32 	%r37, %tid.y;
	mad.lo.s32 	%r38, %r35, %r36, %r37;
	mov.u32 	%r39, %ctaid.z;
	mov.u32 	%r40, %ntid.z;
	mov.u32 	%r41, %tid.z;
	mad.lo.s32 	%r3, %r39, %r40, %r41;
	setp.ge.s32 	%p1, %r1, %r30;
	setp.ge.s32 	%p2, %r38, %r31;
	or.pred  	%p3, %p1, %p2;
	setp.ge.s32 	%p4, %r3, %r28;
	or.pred  	%p5, %p3, %p4;
	@%p5 bra 	$L__BB0_18;
	ld.param.u64 	%rd54, [_Z27transform_trajectory_kerneliiiiPKfPKiPf_param_5];
	ld.param.u64 	%rd53, [_Z27transform_trajectory_kerneliiiiPKfPKiPf_param_4];
	ld.param.u32 	%r115, [_Z27transform_trajectory_kerneliiiiPKfPKiPf_param_3];
	ld.param.u32 	%r113, [_Z27transform_trajectory_kerneliiiiPKfPKiPf_param_2];
	cvta.to.global.u64 	%rd19, %rd54;
	cvta.to.global.u64 	%rd20, %rd53;
	mad.lo.s32 	%r4, %r113, %r38, %r3;
	mul.lo.s32 	%r42, %r4, %r115;
	mul.wide.s32 	%rd21, %r42, 4;
	add.s64 	%rd22, %rd20, %rd21;
	ld.global.f32 	%f1, [%rd22];
	ld.global.f32 	%f2, [%rd22+4];
	ld.global.f32 	%f3, [%rd22+8];
	ld.global.f32 	%f4, [%rd22+12];
	ld.global.f32 	%f5, [%rd22+16];
	ld.global.f32 	%f6, [%rd22+20];
	ld.global.f32 	%f7, [%rd22+24];
	ld.global.f32 	%f8, [%rd22+28];
	ld.global.f32 	%f9, [%rd22+32];
	ld.global.f32 	%f10, [%rd22+36];
	mul.wide.s32 	%rd23, %r1, 4;
	add.s64 	%rd24, %rd19, %rd23;
	ld.global.u32 	%r5, [%rd24];
	mad.lo.s32 	%r43, %r5, %r113, %r113;
	add.s32 	%r44, %r43, -1;
	mul.lo.s32 	%r45, %r44, %r115;
	mul.wide.s32 	%rd25, %r45, 4;
	add.s64 	%rd26, %rd20, %rd25;
	ld.global.f32 	%f11, [%rd26];
	ld.global.f32 	%f12, [%rd26+4];
	ld.global.f32 	%f13, [%rd26+24];
	mul.f32 	%f24, %f13, 0f3F22F983;
	cvt.rni.s32.f32 	%r124, %f24;
	cvt.rn.f32.s32 	%f25, %r124;
	fma.rn.f32 	%f26, %f25, 0fBFC90FDA, %f13;
	fma.rn.f32 	%f27, %f25, 0fB3A22168, %f26;
	fma.rn.f32 	%f73, %f25, 0fA7C234C5, %f27;
	abs.f32 	%f15, %f13;
	setp.ltu.f32 	%p6, %f15, 0f47CE4780;
	mov.u32 	%r120, %r124;
	mov.f32 	%f72, %f73;
	@%p6 bra 	$L__BB0_9;
	setp.neu.f32 	%p7, %f15, 0f7F800000;
	@%p7 bra 	$L__BB0_4;
	mov.f32 	%f30, 0f00000000;
	mul.rn.f32 	%f72, %f13, %f30;
	mov.b32 	%r120, 0;
	bra.uni 	$L__BB0_9;
$L__BB0_4:
	mov.b64 	%rd58, 0;
	mov.b32 	%r117, 0;
	mov.u64 	%rd56, __cudart_i2opi_f;
	mov.b32 	%r48, %f13;
	shl.b32 	%r49, %r48, 8;
	or.b32  	%r50, %r49, -2147483648;
	mov.u64 	%rd57, %rd1;
$L__BB0_5:
	.pragma "nounroll";
	ld.global.nc.u32 	%r47, [%rd56];
	mad.wide.u32 	%rd29, %r47, %r50, %rd58;
	shr.u64 	%rd58, %rd29, 32;
	st.local.u32 	[%rd57], %rd29;
	add.s32 	%r117, %r117, 1;
	add.s64 	%rd57, %rd57, 4;
	add.s64 	%rd56, %rd56, 4;
	setp.ne.s32 	%p8, %r117, 6;
	@%p8 bra 	$L__BB0_5;
	mov.b32 	%r51, %f13;
	shr.u32 	%r52, %r51, 23;
	st.local.u32 	[%rd1+24], %rd58;
	and.b32  	%r53, %r52, 31;
	and.b32  	%r54, %r52, 224;
	add.s32 	%r55, %r54, -128;
	shr.u32 	%r56, %r55, 5;
	mul.wide.u32 	%rd30, %r56, 4;
	sub.s64 	%rd31, %rd1, %rd30;
	ld.local.u32 	%r118, [%rd31+24];
	ld.local.u32 	%r119, [%rd31+20];
	setp.eq.s32 	%p9, %r53, 0;
	@%p9 bra 	$L__BB0_8;
	shf.l.wrap.b32 	%r118, %r119, %r118, %r53;
	mul.wide.u32 	%rd32, %r56, 4;
	sub.s64 	%rd33, %rd1, %rd32;
	ld.local.u32 	%r63, [%rd33+16];
	shf.l.wrap.b32 	%r119, %r63, %r119, %r53;
$L__BB0_8:
	shr.u32 	%r64, %r118, 30;
	shf.l.wrap.b32 	%r65, %r119, %r118, 2;
	shl.b32 	%r66, %r119, 2;
	shr.u32 	%r67, %r65, 31;
	add.s32 	%r68, %r67, %r64;
	neg.s32 	%r69, %r68;
	setp.lt.s32 	%p10, %r51, 0;
	selp.b32 	%r120, %r69, %r68, %p10;
	xor.b32  	%r71, %r65, %r51;
	shr.s32 	%r72, %r65, 31;
	xor.b32  	%r73, %r72, %r65;
	xor.b32  	%r74, %r72, %r66;
	cvt.u64.u32 	%rd34, %r73;
	shl.b64 	%rd35, %rd34, 32;
	cvt.u64.u32 	%rd36, %r74;
	or.b64  	%rd37, %rd35, %rd36;
	cvt.rn.f64.s64 	%fd1, %rd37;
	mul.f64 	%fd2, %fd1, 0d3BF921FB54442D19;
	cvt.rn.f32.f64 	%f28, %fd2;
	neg.f32 	%f29, %f28;
	setp.lt.s32 	%p11, %r71, 0;
	selp.f32 	%f72, %f29, %f28, %p11;
$L__BB0_9:
	abs.f32 	%f19, %f13;
	setp.ltu.f32 	%p12, %f19, 0f47CE4780;
	add.s32 	%r76, %r120, 1;
	mul.rn.f32 	%f31, %f72, %f72;
	and.b32  	%r77, %r120, 1;
	setp.eq.b32 	%p13, %r77, 1;
	selp.f32 	%f32, %f72, 0f3F800000, %p13;
	fma.rn.f32 	%f33, %f31, %f32, 0f00000000;
	fma.rn.f32 	%f34, %f31, 0f37CBAC00, 0fBAB607ED;
	selp.f32 	%f35, 0fB94D4153, %f34, %p13;
	selp.f32 	%f36, 0f3C0885E4, 0f3D2AAABB, %p13;
	fma.rn.f32 	%f37, %f35, %f31, %f36;
	selp.f32 	%f38, 0fBE2AAAA8, 0fBEFFFFFF, %p13;
	fma.rn.f32 	%f39, %f37, %f31, %f38;
	fma.rn.f32 	%f40, %f39, %f33, %f32;
	and.b32  	%r78, %r76, 2;
	setp.eq.s32 	%p14, %r78, 0;
	mov.f32 	%f41, 0f00000000;
	sub.f32 	%f42, %f41, %f40;
	selp.f32 	%f20, %f40, %f42, %p14;
	@%p12 bra 	$L__BB0_17;
	setp.neu.f32 	%p15, %f19, 0f7F800000;
	@%p15 bra 	$L__BB0_12;
	mov.f32 	%f45, 0f00000000;
	mul.rn.f32 	%f73, %f13, %f45;
	mov.b32 	%r124, 0;
	bra.uni 	$L__BB0_17;
$L__BB0_12:
	mov.b64 	%rd61, 0;
	mov.b32 	%r121, 0;
	mov.u64 	%rd59, __cudart_i2opi_f;
	mov.b32 	%r81, %f13;
	shl.b32 	%r82, %r81, 8;
	or.b32  	%r83, %r82, -2147483648;
	mov.u64 	%rd60, %rd1;
$L__BB0_13:
	.pragma "nounroll";
	ld.global.nc.u32 	%r80, [%rd59];
	mad.wide.u32 	%rd40, %r80, %r83, %rd61;
	shr.u64 	%rd61, %rd40, 32;
	st.local.u32 	[%rd60], %rd40;
	add.s32 	%r121, %r121, 1;
	add.s64 	%rd60, %rd60, 4;
	add.s64 	%rd59, %rd59, 4;
	setp.ne.s32 	%p16, %r121, 6;
	@%p16 bra 	$L__BB0_13;
	shr.u32 	%r85, %r81, 23;
	st.local.u32 	[%rd1+24], %rd61;
	and.b32  	%r86, %r85, 31;
	and.b32  	%r87, %r85, 224;
	add.s32 	%r88, %r87, -128;
	shr.u32 	%r89, %r88, 5;
	mul.wide.u32 	%rd41, %r89, 4;
	sub.s64 	%rd14, %rd1, %rd41;
	ld.local.u32 	%r122, [%rd14+24];
	ld.local.u32 	%r123, [%rd14+20];
	setp.eq.s32 	%p17, %r86, 0;
	@%p17 bra 	$L__BB0_16;
	shf.l.wrap.b32 	%r122, %r123, %r122, %r86;
	ld.local.u32 	%r93, [%rd14+16];
	shf.l.wrap.b32 	%r123, %r93, %r123, %r86;
$L__BB0_16:
	shr.u32 	%r94, %r122, 30;
	shf.l.wrap.b32 	%r95, %r123, %r122, 2;
	shl.b32 	%r96, %r123, 2;
	shr.u32 	%r97, %r95, 31;
	add.s32 	%r98, %r97, %r94;
	neg.s32 	%r99, %r98;
	setp.lt.s32 	%p18, %r81, 0;
	selp.b32 	%r124, %r99, %r98, %p18;
	xor.b32  	%r101, %r95, %r81;
	shr.s32 	%r102, %r95, 31;
	xor.b32  	%r103, %r102, %r95;
	xor.b32  	%r104, %r102, %r96;
	cvt.u64.u32 	%rd42, %r103;
	shl.b64 	%rd43, %rd42, 32;
	cvt.u64.u32 	%rd44, %r104;
	or.b64  	%rd45, %rd43, %rd44;
	cvt.rn.f64.s64 	%fd3, %rd45;
	mul.f64 	%fd4, %fd3, 0d3BF921FB54442D19;
	cvt.rn.f32.f64 	%f43, %fd4;
	neg.f32 	%f44, %f43;
	setp.lt.s32 	%p19, %r101, 0;
	selp.f32 	%f73, %f44, %f43, %p19;
$L__BB0_17:
	ld.param.u64 	%rd55, [_Z27transform_trajectory_kerneliiiiPKfPKiPf_param_6];
	ld.param.u32 	%r116, [_Z27transform_trajectory_kerneliiiiPKfPKiPf_param_3];
	ld.param.u32 	%r114, [_Z27transform_trajectory_kerneliiiiPKfPKiPf_param_2];
	add.u64 	%rd46, %SP, 32;
	add.u64 	%rd47, %SPL, 32;
	mul.rn.f32 	%f46, %f73, %f73;
	and.b32  	%r106, %r124, 1;
	setp.eq.b32 	%p20, %r106, 1;
	selp.f32 	%f47, 0f3F800000, %f73, %p20;
	fma.rn.f32 	%f48, %f46, %f47, 0f00000000;
	fma.rn.f32 	%f49, %f46, 0f37CBAC00, 0fBAB607ED;
	selp.f32 	%f50, %f49, 0fB94D4153, %p20;
	selp.f32 	%f51, 0f3D2AAABB, 0f3C0885E4, %p20;
	fma.rn.f32 	%f52, %f50, %f46, %f51;
	selp.f32 	%f53, 0fBEFFFFFF, 0fBE2AAAA8, %p20;
	fma.rn.f32 	%f54, %f52, %f46, %f53;
	fma.rn.f32 	%f55, %f54, %f48, %f47;
	and.b32  	%r107, %r124, 2;
	setp.eq.s32 	%p21, %r107, 0;
	mov.f32 	%f56, 0f00000000;
	sub.f32 	%f57, %f56, %f55;
	selp.f32 	%f58, %f55, %f57, %p21;
	cvt.f64.f32 	%fd5, %f11;
	cvt.f64.f32 	%fd6, %f12;
	cvt.f64.f32 	%fd7, %f13;
	st.local.v2.u32 	[%rd47], {%r1, %r5};
	st.local.f64 	[%rd47+8], %fd5;
	st.local.v2.f64 	[%rd47+16], {%fd6, %fd7};
	mov.u64 	%rd48, $str;
	cvta.global.u64 	%rd49, %rd48;
	{ // callseq 0, 0
	.param .b64 param0;
	st.param.b64 	[param0], %rd49;
	.param .b64 param1;
	st.param.b64 	[param1], %rd46;
	.param .b32 retval0;
	call.uni (retval0), 
	vprintf, 
	(
	param0, 
	param1
	);
	ld.param.b32 	%r108, [retval0];
	} // callseq 0
	mul.f32 	%f59, %f1, %f20;
	mul.f32 	%f60, %f2, %f58;
	sub.f32 	%f61, %f59, %f60;
	sub.f32 	%f62, %f61, %f11;
	mul.f32 	%f63, %f1, %f58;
	fma.rn.f32 	%f64, %f2, %f20, %f63;
	sub.f32 	%f65, %f64, %f12;
	mul.f32 	%f66, %f8, %f20;
	mul.f32 	%f67, %f9, %f58;
	sub.f32 	%f68, %f66, %f67;
	mul.f32 	%f69, %f8, %f58;
	fma.rn.f32 	%f70, %f9, %f20, %f69;
	mul.lo.s32 	%r110, %r31, %r1;
	mad.lo.s32 	%r111, %r110, %r114, %r4;
	mul.lo.s32 	%r112, %r111, %r116;
	cvta.to.global.u64 	%rd50, %rd55;
	mul.wide.s32 	%rd51, %r112, 4;
	add.s64 	%rd52, %rd50, %rd51;
	st.global.f32 	[%rd52], %f62;
	st.global.f32 	[%rd52+4], %f65;
	st.global.f32 	[%rd52+8], %f3;
	st.global.f32 	[%rd52+12], %f4;
	st.global.f32 	[%rd52+16], %f5;
	st.global.f32 	[%rd52+20], %f6;
	sub.f32 	%f71, %f7, %f13;
	st.global.f32 	[%rd52+24], %f71;
	st.global.f32 	[%rd52+28], %f68;
	st.global.f32 	[%rd52+32], %f70;
	st.global.f32 	[%rd52+36], %f10;
$L__BB0_18:
	ret;

}
	// .globl	_Z23extract_last_pos_kerneliiiiPKfPf
.visible .entry _Z23extract_last_pos_kerneliiiiPKfPf(
	.param .u32 _Z23extract_last_pos_kerneliiiiPKfPf_param_0,
	.param .u32 _Z23extract_last_pos_kerneliiiiPKfPf_param_1,
	.param .u32 _Z23extract_last_pos_kerneliiiiPKfPf_param_2,
	.param .u32 _Z23extract_last_pos_kerneliiiiPKfPf_param_3,
	.param .u64 .ptr .align 1 _Z23extract_last_pos_kerneliiiiPKfPf_param_4,
	.param .u64 .ptr .align 1 _Z23extract_last_pos_kerneliiiiPKfPf_param_5
)
{
	.reg .pred 	%p<4>;
	.reg .b32 	%r<24>;
	.reg .b32 	%f<4>;
	.reg .b64 	%rd<11>;

	ld.param.u32 	%r6, [_Z23extract_last_pos_kerneliiiiPKfPf_param_0];
	ld.param.u32 	%r3, [_Z23extract_last_pos_kerneliiiiPKfPf_param_1];
	ld.param.u32 	%r7, [_Z23extract_last_pos_kerneliiiiPKfPf_param_2];
	ld.param.u32 	%r5, [_Z23extract_last_pos_kerneliiiiPKfPf_param_3];
	ld.param.u64 	%rd1, [_Z23extract_last_pos_kerneliiiiPKfPf_param_4];
	ld.param.u64 	%rd2, [_Z23extract_last_pos_kerneliiiiPKfPf_param_5];
	mov.u32 	%r8, %ctaid.x;
	mov.u32 	%r9, %ntid.x;
	mov.u32 	%r10, %tid.x;
	mad.lo.s32 	%r1, %r8, %r9, %r10;
	mov.u32 	%r11, %ctaid.z;
	mov.u32 	%r12, %ntid.z;
	mov.u32 	%r13, %tid.z;
	mad.lo.s32 	%r14, %r11, %r12, %r13;
	setp.ge.s32 	%p1, %r1, %r6;
	add.s32 	%r15, %r7, -1;
	setp.ne.s32 	%p2, %r14, %r15;
	or.pred  	%p3, %p1, %p2;
	@%p3 bra 	$L__BB1_2;
	cvta.to.global.u64 	%rd3, %rd2;
	cvta.to.global.u64 	%rd4, %rd1;
	mov.u32 	%r16, %tid.y;
	mov.u32 	%r17, %ntid.y;
	mov.u32 	%r18, %ctaid.y;
	mad.lo.s32 	%r19, %r18, %r17, %r16;
	mad.lo.s32 	%r20, %r3, %r1, %r19;
	mad.lo.s32 	%r21, %r20, %r7, %r14;
	mul.wide.s32 	%rd5, %r20, 4;
	add.s64 	%rd6, %rd3, %rd5;
	mov.b32 	%r22, 0;
	st.global.u32 	[%rd6], %r22;
	mul.lo.s32 	%r23, %r21, %r5;
	mul.wide.s32 	%rd7, %r23, 4;
	add.s64 	%rd8, %rd4, %rd7;
	ld.global.f32 	%f1, [%rd8];
	mul.wide.s32 	%rd9, %r20, 8;
	add.s64 	%rd10, %rd6, %rd9;
	st.global.f32 	[%rd10], %f1;
	ld.global.f32 	%f2, [%rd8+4];
	st.global.f32 	[%rd10+4], %f2;
	ld.global.f32 	%f3, [%rd8+8];
	st.global.f32 	[%rd10+8], %f3;
$L__BB1_2:
	ret;

}


// ===== COMPILED SASS (sm_100) =====

	.target	sm_100

	.elftype	@"ET_EXEC"


//--------------------- .note.nv.tkinfo           --------------------------
	.section	.note.nv.tkinfo,"",@"SHT_NOTE"
	.sectionflags	@"SHF_NOTE_NV_TKINFO"
	.tkinfo
        /*0018*/ 	.word	0x00000002
        /*0030*/ 	.string	""
        /*0030*/ 	.string	"ptxas"
        /*0030*/ 	.string	"Cuda compilation tools, release 13.0, V13.0.88"
        /*0030*/ 	.string	"Build cuda_13.0.r13.0/compiler.36424714_0"
        /*0030*/ 	.string	"-arch sm_100 -m 64 "



//--------------------- .note.nv.cuinfo           --------------------------
	.section	.note.nv.cuinfo,"",@"SHT_NOTE"
	.sectionflags	@"SHF_NOTE_NV_CUINFO"
        /*0018*/ 	.short	0x0002
        /*001a*/ 	.short	0x0064
        /*001c*/ 	.short	0x0082
	.zero		2


//--------------------- .nv.info                  --------------------------
	.section	.nv.info,"",@"SHT_CUDA_INFO"
	.align	4


	//----- nvinfo : EIATTR_REGCOUNT
	.align		4
        /*0000*/ 	.byte	0x04, 0x2f
        /*0002*/ 	.short	(.L_3 - .L_2)
	.align		4
.L_2:
        /*0004*/ 	.word	index@(_Z27transform_trajectory_kerneliiiiPKfPKiPf)
        /*0008*/ 	.word	0x00000024


	//----- nvinfo : EIATTR_FRAME_SIZE
	.align		4
.L_3:
        /*000c*/ 	.byte	0x04, 0x11
        /*000e*/ 	.short	(.L_5 - .L_4)
	.align		4
.L_4:
        /*0010*/ 	.word	index@(_Z27transform_trajectory_kerneliiiiPKfPKiPf)
        /*0014*/ 	.word	0x00000040


	//----- nvinfo : EIATTR_REGCOUNT
	.align		4
.L_5:
        /*0018*/ 	.byte	0x04, 0x2f
        /*001a*/ 	.short	(.L_7 - .L_6)
	.align		4
.L_6:
        /*001c*/ 	.word	index@(_Z23extract_last_pos_kerneliiiiPKfPf)
        /*0020*/ 	.word	0x00000010


	//----- nvinfo : EIATTR_FRAME_SIZE
	.align		4
.L_7:
        /*0024*/ 	.byte	0x04, 0x11
        /*0026*/ 	.short	(.L_9 - .L_8)
	.align		4
.L_8:
        /*0028*/ 	.word	index@(_Z23extract_last_pos_kerneliiiiPKfPf)
        /*002c*/ 	.word	0x00000000


	//----- nvinfo : EIATTR_MIN_STACK_SIZE
	.align		4
.L_9:
        /*0030*/ 	.byte	0x04, 0x12
        /*0032*/ 	.short	(.L_11 - .L_10)
	.align		4
.L_10:
        /*0034*/ 	.word	index@(_Z23extract_last_pos_kerneliiiiPKfPf)
        /*0038*/ 	.word	0x00000000


	//----- nvinfo : EIATTR_MIN_STACK_SIZE
	.align		4
.L_11:
        /*003c*/ 	.byte	0x04, 0x12
        /*003e*/ 	.short	(.L_13 - .L_12)
	.align		4
.L_12:
        /*0040*/ 	.word	index@(_Z27transform_trajectory_kerneliiiiPKfPKiPf)
        /*0044*/ 	.word	0x00000040
.L_13:


//--------------------- .nv.compat                --------------------------
	.section	.nv.compat,"",@"SHT_CUDA_COMPAT_INFO"
	.align	4
        /*0000*/ 	.byte	0x02, 0x09, 0x00, 0x00, 0x02, 0x02, 0x01, 0x00, 0x02, 0x05, 0x05, 0x00, 0x03, 0x07, 0x01, 0x01
        /*0010*/ 	.byte	0x02, 0x03, 0x00, 0x00, 0x02, 0x06, 0x01, 0x00, 0x04, 0x0b, 0x08, 0x00, 0x01, 0x00, 0x00, 0x00
        /*0020*/ 	.byte	0x00, 0x00, 0x00, 0x00


//--------------------- .nv.info._Z23extract_last_pos_kerneliiiiPKfPf --------------------------
	.section	.nv.info._Z23extract_last_pos_kerneliiiiPKfPf,"",@"SHT_CUDA_INFO"
	.sectionflags	@""
	.align	4


	//----- nvinfo : EIATTR_CUDA_API_VERSION
	.align		4
        /*0000*/ 	.byte	0x04, 0x37
        /*0002*/ 	.short	(.L_15 - .L_14)
.L_14:
        /*0004*/ 	.word	0x00000082


	//----- nvinfo : EIATTR_KPARAM_INFO
	.align		4
.L_15:
        /*0008*/ 	.byte	0x04, 0x17
        /*000a*/ 	.short	(.L_17 - .L_16)
.L_16:
        /*000c*/ 	.word	0x00000000
        /*0010*/ 	.short	0x0005
        /*0012*/ 	.short	0x0018
        /*0014*/ 	.byte	0x00, 0xf5, 0x21, 0x00


	//----- nvinfo : EIATTR_KPARAM_INFO
	.align		4
.L_17:
        /*0018*/ 	.byte	0x04, 0x17
        /*001a*/ 	.short	(.L_19 - .L_18)
.L_18:
        /*001c*/ 	.word	0x00000000
        /*0020*/ 	.short	0x0004
        /*0022*/ 	.short	0x0010
        /*0024*/ 	.byte	0x00, 0xf5, 0x21, 0x00


	//----- nvinfo : EIATTR_KPARAM_INFO
	.align		4
.L_19:
        /*0028*/ 	.byte	0x04, 0x17
        /*002a*/ 	.short	(.L_21 - .L_20)
.L_20:
        /*002c*/ 	.word	0x00000000
        /*0030*/ 	.short	0x0003
        /*0032*/ 	.short	0x000c
        /*0034*/ 	.byte	0x00, 0xf0, 0x11, 0x00


	//----- nvinfo : EIATTR_KPARAM_INFO
	.align		4
.L_21:
        /*0038*/ 	.byte	0x04, 0x17
        /*003a*/ 	.short	(.L_23 - .L_22)
.L_22:
        /*003c*/ 	.word	0x00000000
        /*0040*/ 	.short	0x0002
        /*0042*/ 	.short	0x0008
        /*0044*/ 	.byte	0x00, 0xf0, 0x11, 0x00


	//----- nvinfo : EIATTR_KPARAM_INFO
	.align		4
.L_23:
        /*0048*/ 	.byte	0x04, 0x17
        /*004a*/ 	.short	(.L_25 - .L_24)
.L_24:
        /*004c*/ 	.word	0x00000000
        /*0050*/ 	.short	0x0001
        /*0052*/ 	.short	0x0004
        /*0054*/ 	.byte	0x00, 0xf0, 0x11, 0x00


	//----- nvinfo : EIATTR_KPARAM_INFO
	.align		4
.L_25:
        /*0058*/ 	.byte	0x04, 0x17
        /*005a*/ 	.short	(.L_27 - .L_26)
.L_26:
        /*005c*/ 	.word	0x00000000
        /*0060*/ 	.short	0x0000
        /*0062*/ 	.short	0x0000
        /*0064*/ 	.byte	0x00, 0xf0, 0x11, 0x00


	//----- nvinfo : EIATTR_SPARSE_MMA_MASK
	.align		4
.L_27:
        /*0068*/ 	.byte	0x03, 0x50
        /*006a*/ 	.short	0x0000


	//----- nvinfo : EIATTR_MAXREG_COUNT
	.align		4
        /*006c*/ 	.byte	0x03, 0x1b
        /*006e*/ 	.short	0x00ff


	//----- nvinfo : EIATTR_MERCURY_ISA_VERSION
	.align		4
        /*0070*/ 	.byte	0x03, 0x5f
        /*0072*/ 	.short	0x0101


	//----- nvinfo : EIATTR_VRC_CTA_INIT_COUNT
	.align		4
        /*0074*/ 	.byte	0x02, 0x4a
	.zero		1
	.zero		1


	//----- nvinfo : EIATTR_EXIT_INSTR_OFFSETS
	.align		4
        /*0078*/ 	.byte	0x04, 0x1c
        /*007a*/ 	.short	(.L_29 - .L_28)


	//   ....[0]....
.L_28:
        /*007c*/ 	.word	0x000000e0


	//   ....[1]....
        /*0080*/ 	.word	0x00000250


	//----- nvinfo : EIATTR_CBANK_PARAM_SIZE
	.align		4
.L_29:
        /*0084*/ 	.byte	0x03, 0x19
        /*0086*/ 	.short	0x0020


	//----- nvinfo : EIATTR_PARAM_CBANK
	.align		4
        /*0088*/ 	.byte	0x04, 0x0a
        /*008a*/ 	.short	(.L_31 - .L_30)
	.align		4
.L_30:
        /*008c*/ 	.word	index@(.nv.constant0._Z23extract_last_pos_kerneliiiiPKfPf)
        /*0090*/ 	.short	0x0380
        /*0092*/ 	.short	0x0020


	//----- nvinfo : EIATTR_SW_WAR
	.align		4
.L_31:
        /*0094*/ 	.byte	0x04, 0x36
        /*0096*/ 	.short	(.L_33 - .L_32)
.L_32:
        /*0098*/ 	.word	0x00000008
.L_33:


//--------------------- .nv.info._Z27transform_trajectory_kerneliiiiPKfPKiPf --------------------------
	.section	.nv.info._Z27transform_trajectory_kerneliiiiPKfPKiPf,"",@"SHT_CUDA_INFO"
	.sectionflags	@""
	.align	4


	//----- nvinfo : EIATTR_CUDA_API_VERSION
	.align		4
        /*0000*/ 	.byte	0x04, 0x37
        /*0002*/ 	.short	(.L_35 - .L_34)
.L_34:
        /*0004*/ 	.word	0x00000082


	//----- nvinfo : EIATTR_KPARAM_INFO
	.align		4
.L_35:
        /*0008*/ 	.byte	0x04, 0x17
        /*000a*/ 	.short	(.L_37 - .L_36)
.L_36:
        /*000c*/ 	.word	0x00000000
        /*0010*/ 	.short	0x0006
        /*0012*/ 	.short	0x0020
        /*0014*/ 	.byte	0x00, 0xf5, 0x21, 0x00


	//----- nvinfo : EIATTR_KPARAM_INFO
	.align		4
.L_37:
        /*0018*/ 	.byte	0x04, 0x17
        /*001a*/ 	.short	(.L_39 - .L_38)
.L_38:
        /*001c*/ 	.word	0x00000000
        /*0020*/ 	.short	0x0005
        /*0022*/ 	.short	0x0018
        /*0024*/ 	.byte	0x00, 0xf5, 0x21, 0x00


	//----- nvinfo : EIATTR_KPARAM_INFO
	.align		4
.L_39:
        /*0028*/ 	.byte	0x04, 0x17
        /*002a*/ 	.short	(.L_41 - .L_40)
.L_40:
        /*002c*/ 	.word	0x00000000
        /*0030*/ 	.short	0x0004
        /*0032*/ 	.short	0x0010
        /*0034*/ 	.byte	0x00, 0xf5, 0x21, 0x00


	//----- nvinfo : EIATTR_KPARAM_INFO
	.align		4
.L_41:
        /*0038*/ 	.byte	0x04, 0x17
        /*003a*/ 	.short	(.L_43 - .L_42)
.L_42:
        /*003c*/ 	.word	0x00000000
        /*0040*/ 	.short	0x0003
        /*0042*/ 	.short	0x000c
        /*0044*/ 	.byte	0x00, 0xf0, 0x11, 0x00


	//----- nvinfo : EIATTR_KPARAM_INFO
	.align		4
.L_43:
        /*0048*/ 	.byte	0x04, 0x17
        /*004a*/ 	.short	(.L_45 - .L_44)
.L_44:
        /*004c*/ 	.word	0x00000000
        /*0050*/ 	.short	0x0002
        /*0052*/ 	.short	0x0008
        /*0054*/ 	.byte	0x00, 0xf0, 0x11, 0x00


	//----- nvinfo : EIATTR_KPARAM_INFO
	.align		4
.L_45:
        /*0058*/ 	.byte	0x04, 0x17
        /*005a*/ 	.short	(.L_47 - .L_46)
.L_46:
        /*005c*/ 	.word	0x00000000
        /*0060*/ 	.short	0x0001
        /*0062*/ 	.short	0x0004
        /*0064*/ 	.byte	0x00, 0xf0, 0x11, 0x00


	//----- nvinfo : EIATTR_KPARAM_INFO
	.align		4
.L_47:
        /*0068*/ 	.byte	0x04, 0x17
        /*006a*/ 	.short	(.L_49 - .L_48)
.L_48:
        /*006c*/ 	.word	0x00000000
        /*0070*/ 	.short	0x0000
        /*0072*/ 	.short	0x0000
        /*0074*/ 	.byte	0x00, 0xf0, 0x11, 0x00


	//----- nvinfo : EIATTR_SPARSE_MMA_MASK
	.align		4
.L_49:
        /*0078*/ 	.byte	0x03, 0x50
        /*007a*/ 	.short	0x0000


	//----- nvinfo : EIATTR_MAXREG_COUNT
	.align		4
        /*007c*/ 	.byte	0x03, 0x1b
        /*007e*/ 	.short	0x00ff


	//----- nvinfo : EIATTR_EXTERNS
	.align		4
        /*0080*/ 	.byte	0x04, 0x0f
        /*0082*/ 	.short	(.L_51 - .L_50)


	//   ....[0]....
	.align		4
.L_50:
        /*0084*/ 	.word	index@(vprintf)


	//----- nvinfo : EIATTR_MERCURY_ISA_VERSION
	.align		4
.L_51:
        /*0088*/ 	.byte	0x03, 0x5f
        /*008a*/ 	.short	0x0101


	//----- nvinfo : EIATTR_VRC_CTA_INIT_COUNT
	.align		4
        /*008c*/ 	.byte	0x02, 0x4a
	.zero		1
	.zero		1


	//----- nvinfo : EIATTR_SYSCALL_OFFSETS
	.align		4
        /*0090*/ 	.byte	0x04, 0x46
        /*0092*/ 	.short	(.L_53 - .L_52)


	//   ....[0]....
.L_52:
        /*0094*/ 	.word	0x00000dd0


	//----- nvinfo : EIATTR_EXIT_INSTR_OFFSETS
	.align		4
.L_53:
        /*0098*/ 	.byte	0x04, 0x1c
        /*009a*/ 	.short	(.L_55 - .L_54)


	//   ....[0]....
.L_54:
        /*009c*/ 	.word	0x00000140


	//   ....[1]....
        /*00a0*/ 	.word	0x00000fa0


	//----- nvinfo : EIATTR_CRS_STACK_SIZE
	.align		4
.L_55:
        /*00a4*/ 	.byte	0x04, 0x1e
        /*00a6*/ 	.short	(.L_57 - .L_56)
.L_56:
        /*00a8*/ 	.word	0x00000000


	//----- nvinfo : EIATTR_CBANK_PARAM_SIZE
	.align		4
.L_57:
        /*00ac*/ 	.byte	0x03, 0x19
        /*00ae*/ 	.short	0x0028


	//----- nvinfo : EIATTR_PARAM_CBANK
	.align		4
        /*00b0*/ 	.byte	0x04, 0x0a
        /*00b2*/ 	.short	(.L_59 - .L_58)
	.align		4
.L_58:
        /*00b4*/ 	.word	index@(.nv.constant0._Z27transform_trajectory_kerneliiiiPKfPKiPf)
        /*00b8*/ 	.short	0x0380
        /*00ba*/ 	.short	0x0028


	//----- nvinfo : EIATTR_SW_WAR
	.align		4
.L_59:
        /*00bc*/ 	.byte	0x04, 0x36
        /*00be*/ 	.short	(.L_61 - .L_60)
.L_60:
        /*00c0*/ 	.word	0x00000008
.L_61:


//--------------------- .nv.callgraph             --------------------------
	.section	.nv.callgraph,"",@"SHT_CUDA_CALLGRAPH"
	.align	4
	.sectionentsize	8
	.align		4
        /*0000*/ 	.word	0x00000000
	.align		4
        /*0004*/ 	.word	0xffffffff
	.align		4
        /*0008*/ 	.word	index@(_Z27transform_trajectory_kerneliiiiPKfPKiPf)
	.align		4
        /*000c*/ 	.word	index@(vprintf)
	.align		4
        /*0010*/ 	.word	0x00000000
	.align		4
        /*0014*/ 	.word	0xfffffffe
	.align		4
        /*0018*/ 	.word	0x00000000
	.align		4
        /*001c*/ 	.word	0xfffffffd
	.align		4
        /*0020*/ 	.word	0x00000000
	.align		4
        /*0024*/ 	.word	0xfffffffc


//--------------------- .nv.constant4             --------------------------
	.section	.nv.constant4,"a",@progbits
	.align	8
	.align		8
.nv.constant4:
        /*0000*/ 	.dword	$str
	.align		8
        /*0008*/ 	.dword	__cudart_i2opi_f
	.align		8
        /*0010*/ 	.dword	vprintf


//--------------------- .text._Z23extract_last_pos_kerneliiiiPKfPf --------------------------
	.section	.text._Z23extract_last_pos_kerneliiiiPKfPf,"ax",@progbits
	.align	128
        .global         _Z23extract_last_pos_kerneliiiiPKfPf
        .type           _Z23extract_last_pos_kerneliiiiPKfPf,@function
        .size           _Z23extract_last_pos_kerneliiiiPKfPf,(.L_x_9 - _Z23extract_last_pos_kerneliiiiPKfPf)
        .other          _Z23extract_last_pos_kerneliiiiPKfPf,@"STO_CUDA_ENTRY STV_DEFAULT"
_Z23extract_last_pos_kerneliiiiPKfPf:
.text._Z23extract_last_pos_kerneliiiiPKfPf:
[----:B------:R-:W-:Y:S01]  /*0000*/  LDC R1, c[0x0][0x37c] ;  /* 0x0000df00ff017b82 */ /* 0x000fe20000000800 */
[----:B------:R-:W0:Y:S07]  /*0010*/  S2R R5, SR_TID.Z ;  /* 0x0000000000057919 */ /* 0x000e2e0000002300 */
[----:B------:R-:W1:Y:S01]  /*0020*/  LDC R0, c[0x0][0x360] ;  /* 0x0000d800ff007b82 */ /* 0x000e620000000800 */
[----:B------:R-:W2:Y:S01]  /*0030*/  LDCU UR7, c[0x0][0x388] ;  /* 0x00007100ff0777ac */ /* 0x000ea20008000800 */
[----:B------:R-:W1:Y:S01]  /*0040*/  S2R R3, SR_TID.X ;  /* 0x0000000000037919 */ /* 0x000e620000002100 */
[----:B------:R-:W3:Y:S05]  /*0050*/  LDCU UR8, c[0x0][0x380] ;  /* 0x00007000ff0877ac */ /* 0x000eea0008000800 */
[----:B------:R-:W0:Y:S08]  /*0060*/  S2UR UR6, SR_CTAID.Z ;  /* 0x00000000000679c3 */ /* 0x000e300000002700 */
[----:B------:R-:W0:Y:S01]  /*0070*/  LDC R6, c[0x0][0x368] ;  /* 0x0000da00ff067b82 */ /* 0x000e220000000800 */
[----:B--2---:R-:W-:-:S07]  /*0080*/  UIADD3 UR4, UPT, UPT, UR7, -0x1, URZ ;  /* 0xffffffff07047890 */ /* 0x004fce000fffe0ff */
[----:B------:R-:W1:Y:S01]  /*0090*/  S2UR UR5, SR_CTAID.X ;  /* 0x00000000000579c3 */ /* 0x000e620000002500 */
[----:B0-----:R-:W-:-:S05]  /*00a0*/  IMAD R6, R6, UR6, R5 ;  /* 0x0000000606067c24 */ /* 0x001fca000f8e0205 */
[----:B------:R-:W-:Y:S01]  /*00b0*/  ISETP.NE.AND P0, PT, R6, UR4, PT ;  /* 0x0000000406007c0c */ /* 0x000fe2000bf05270 */
[----:B-1----:R-:W-:-:S05]  /*00c0*/  IMAD R0, R0, UR5, R3 ;  /* 0x0000000500007c24 */ /* 0x002fca000f8e0203 */
[----:B---3--:R-:W-:-:S13]  /*00d0*/  ISETP.GE.OR P0, PT, R0, UR8, P0 ;  /* 0x0000000800007c0c */ /* 0x008fda0008706670 */
[----:B------:R-:W-:Y:S05]  /*00e0*/  @P0 EXIT ;  /* 0x000000000000094d */ /* 0x000fea0003800000 */
[----:B------:R-:W0:Y:S01]  /*00f0*/  S2R R7, SR_TID.Y ;  /* 0x0000000000077919 */ /* 0x000e220000002200 */
[----:B------:R-:W0:Y:S01]  /*0100*/  LDCU UR4, c[0x0][0x364] ;  /* 0x00006c80ff0477ac */ /* 0x000e220008000800 */
[----:B------:R-:W1:Y:S01]  /*0110*/  LDC.64 R2, c[0x0][0x398] ;  /* 0x0000e600ff027b82 */ /* 0x000e620000000a00 */
[----:B------:R-:W0:Y:S01]  /*0120*/  S2R R8, SR_CTAID.Y ;  /* 0x0000000000087919 */ /* 0x000e220000002600 */
[----:B------:R-:W2:Y:S01]  /*0130*/  LDCU UR6, c[0x0][0x384] ;  /* 0x00007080ff0677ac */ /* 0x000ea20008000800 */
[----:B------:R-:W3:Y:S05]  /*0140*/  LDCU UR8, c[0x0][0x38c] ;  /* 0x00007180ff0877ac */ /* 0x000eea0008000800 */
[----:B------:R-:W4:Y:S01]  /*0150*/  LDC.64 R4, c[0x0][0x390] ;  /* 0x0000e400ff047b82 */ /* 0x000f220000000a00 */
[----:B0-----:R-:W-:Y:S01]  /*0160*/  IMAD R7, R8, UR4, R7 ;  /* 0x0000000408077c24 */ /* 0x001fe2000f8e0207 */
[----:B------:R-:W0:Y:S03]  /*0170*/  LDCU.64 UR4, c[0x0][0x358] ;  /* 0x00006b00ff0477ac */ /* 0x000e260008000a00 */
[----:B--2---:R-:W-:-:S04]  /*0180*/  IMAD R7, R0, UR6, R7 ;  /* 0x0000000600077c24 */ /* 0x004fc8000f8e0207 */
[C---:B------:R-:W-:Y:S02]  /*0190*/  IMAD R6, R7.reuse, UR7, R6 ;  /* 0x0000000707067c24 */ /* 0x040fe4000f8e0206 */
[----:B-1----:R-:W-:-:S04]  /*01a0*/  IMAD.WIDE R2, R7, 0x4, R2 ;  /* 0x0000000407027825 */ /* 0x002fc800078e0202 */
[----:B---3--:R-:W-:-:S04]  /*01b0*/  IMAD R9, R6, UR8, RZ ;  /* 0x0000000806097c24 */ /* 0x008fc8000f8e02ff */
[----:B----4-:R-:W-:Y:S01]  /*01c0*/  IMAD.WIDE R4, R9, 0x4, R4 ;  /* 0x0000000409047825 */ /* 0x010fe200078e0204 */
[----:B0-----:R-:W-:Y:S04]  /*01d0*/  STG.E desc[UR4][R2.64], RZ ;  /* 0x000000ff02007986 */ /* 0x001fe8000c101904 */
[----:B------:R-:W2:Y:S01]  /*01e0*/  LDG.E R9, desc[UR4][R4.64] ;  /* 0x0000000404097981 */ /* 0x000ea2000c1e1900 */
[----:B------:R-:W-:-:S05]  /*01f0*/  IMAD.WIDE R6, R7, 0x8, R2 ;  /* 0x0000000807067825 */ /* 0x000fca00078e0202 */
[----:B--2---:R-:W-:Y:S04]  /*0200*/  STG.E desc[UR4][R6.64], R9 ;  /* 0x0000000906007986 */ /* 0x004fe8000c101904 */
[----:B------:R-:W2:Y:S04]  /*0210*/  LDG.E R11, desc[UR4][R4.64+0x4] ;  /* 0x00000404040b7981 */ /* 0x000ea8000c1e1900 */
[----:B--2---:R-:W-:Y:S04]  /*0220*/  STG.E desc[UR4][R6.64+0x4], R11 ;  /* 0x0000040b06007986 */ /* 0x004fe8000c101904 */
[----:B------:R-:W2:Y:S04]  /*0230*/  LDG.E R13, desc[UR4][R4.64+0x8] ;  /* 0x00000804040d7981 */ /* 0x000ea8000c1e1900 */
[----:B--2---:R-:W-:Y:S01]  /*0240*/  STG.E desc[UR4][R6.64+0x8], R13 ;  /* 0x0000080d06007986 */ /* 0x004fe2000c101904 */
[----:B------:R-:W-:Y:S05]  /*0250*/  EXIT ;  /* 0x000000000000794d */ /* 0x000fea0003800000 */
.L_x_0:
[----:B------:R-:W-:-:S00]  /*0260*/  BRA `(.L_x_0) ;  /* 0xfffffffc00fc7947 */ /* 0x000fc0000383ffff */
[----:B------:R-:W-:-:S00]  /*0270*/  NOP ;  /* 0x0000000000007918 */ /* 0x000fc00000000000 */
        /* <DEDUP_REMOVED lines=8> */
.L_x_9:


//--------------------- .text._Z27transform_trajectory_kerneliiiiPKfPKiPf --------------------------
	.section	.text._Z27transform_trajectory_kerneliiiiPKfPKiPf,"ax",@progbits
	.align	128
        .global         _Z27transform_trajectory_kerneliiiiPKfPKiPf
        .type           _Z27transform_trajectory_kerneliiiiPKfPKiPf,@function
        .size           _Z27transform_trajectory_kerneliiiiPKfPKiPf,(.L_x_10 - _Z27transform_trajectory_kerneliiiiPKfPKiPf)
        .other          _Z27transform_trajectory_kerneliiiiPKfPKiPf,@"STO_CUDA_ENTRY STV_DEFAULT"
_Z27transform_trajectory_kerneliiiiPKfPKiPf:
.text._Z27transform_trajectory_kerneliiiiPKfPKiPf:
[----:B------:R-:W0:Y:S01]  /*0000*/  LDC R1, c[0x0][0x37c] ;  /* 0x0000df00ff017b82 */ /* 0x000e220000000800 */
[----:B------:R-:W1:Y:S01]  /*0010*/  S2R R5, SR_TID.Y ;  /* 0x0000000000057919 */ /* 0x000e620000002200 */
[----:B------:R-:W2:Y:S06]  /*0020*/  LDCU UR6, c[0x0][0x2fc] ;  /* 0x00005f80ff0677ac */ /* 0x000eac0008000800 */
[----:B------:R-:W3:Y:S01]  /*0030*/  LDC R2, c[0x0][0x360] ;  /* 0x0000d800ff027b82 */ /* 0x000ee20000000800 */
[----:B0-----:R-:W-:Y:S01]  /*0040*/  VIADD R1, R1, 0xffffffc0 ;  /* 0xffffffc001017836 */ /* 0x001fe20000000000 */
[----:B------:R-:W3:Y:S01]  /*0050*/  S2R R3, SR_TID.X ;  /* 0x0000000000037919 */ /* 0x000ee20000002100 */
[----:B------:R-:W0:Y:S01]  /*0060*/  LDCU.64 UR8, c[0x0][0x380] ;  /* 0x00007000ff0877ac */ /* 0x000e220008000a00 */
[----:B------:R-:W4:Y:S04]  /*0070*/  S2R R0, SR_TID.Z ;  /* 0x0000000000007919 */ /* 0x000f280000002300 */
[----:B------:R-:W1:Y:S08]  /*0080*/  S2UR UR5, SR_CTAID.Y ;  /* 0x00000000000579c3 */ /* 0x000e700000002600 */
[----:B------:R-:W1:Y:S08]  /*0090*/  LDC R32, c[0x0][0x364] ;  /* 0x0000d900ff207b82 */ /* 0x000e700000000800 */
[----:B------:R-:W3:Y:S08]  /*00a0*/  S2UR UR4, SR_CTAID.X ;  /* 0x00000000000479c3 */ /* 0x000ef00000002500 */
[----:B------:R-:W4:Y:S08]  /*00b0*/  S2UR UR7, SR_CTAID.Z ;  /* 0x00000000000779c3 */ /* 0x000f300000002700 */
[----:B------:R-:W4:Y:S01]  /*00c0*/  LDC R11, c[0x0][0x368] ;  /* 0x0000da00ff0b7b82 */ /* 0x000f220000000800 */
[----:B-1----:R-:W-:-:S05]  /*00d0*/  IMAD R32, R32, UR5, R5 ;  /* 0x0000000520207c24 */ /* 0x002fca000f8e0205 */
[----:B0-----:R-:W-:Y:S02]  /*00e0*/  ISETP.GE.AND P0, PT, R32, UR9, PT ;  /* 0x0000000920007c0c */ /* 0x001fe4000bf06270 */
[----:B------:R-:W0:Y:S01]  /*00f0*/  LDC R10, c[0x0][0x388] ;  /* 0x0000e200ff0a7b82 */ /* 0x000e220000000800 */
[----:B---3--:R-:W-:-:S05]  /*0100*/  IMAD R2, R2, UR4, R3 ;  /* 0x0000000402027c24 */ /* 0x008fca000f8e0203 */
[----:B------:R-:W-:Y:S01]  /*0110*/  ISETP.GE.OR P0, PT, R2, UR8, P0 ;  /* 0x0000000802007c0c */ /* 0x000fe20008706670 */
[----:B----4-:R-:W-:-:S05]  /*0120*/  IMAD R11, R11, UR7, R0 ;  /* 0x000000070b0b7c24 */ /* 0x010fca000f8e0200 */
[----:B0-----:R-:W-:-:S13]  /*0130*/  ISETP.GE.OR P0, PT, R11, R10, P0 ;  /* 0x0000000a0b00720c */ /* 0x001fda0000706670 */
[----:B--2---:R-:W-:Y:S05]  /*0140*/  @P0 EXIT ;  /* 0x000000000000094d */ /* 0x004fea0003800000 */
[----:B------:R-:W0:Y:S01]  /*0150*/  LDC.64 R8, c[0x0][0x398] ;  /* 0x0000e600ff087b82 */ /* 0x000e220000000a00 */
[----:B------:R-:W1:Y:S01]  /*0160*/  LDCU.64 UR36, c[0x0][0x358] ;  /* 0x00006b00ff2477ac */ /* 0x000e620008000a00 */
[----:B------:R-:W2:Y:S06]  /*0170*/  LDCU UR4, c[0x0][0x38c] ;  /* 0x00007180ff0477ac */ /* 0x000eac0008000800 */
[----:B------:R-:W3:Y:S01]  /*0180*/  LDC.64 R6, c[0x0][0x390] ;  /* 0x0000e400ff067b82 */ /* 0x000ee20000000a00 */
[----:B0-----:R-:W-:-:S05]  /*0190*/  IMAD.WIDE R8, R2, 0x4, R8 ;  /* 0x0000000402087825 */ /* 0x001fca00078e0208 */
[----:B-1----:R-:W4:Y:S01]  /*01a0*/  LDG.E R3, desc[UR36][R8.64] ;  /* 0x0000002408037981 */ /* 0x002f22000c1e1900 */
[----:B------:R-:W-:-:S04]  /*01b0*/  IMAD R32, R32, R10, R11 ;  /* 0x0000000a20207224 */ /* 0x000fc800078e020b */
[----:B--2---:R-:W-:Y:S02]  /*01c0*/  IMAD R11, R32, UR4, RZ ;  /* 0x00000004200b7c24 */ /* 0x004fe4000f8e02ff */
[----:B----4-:R-:W-:-:S04]  /*01d0*/  IMAD R0, R3, R10, R10 ;  /* 0x0000000a03007224 */ /* 0x010fc800078e020a */
[----:B------:R-:W-:-:S04]  /*01e0*/  VIADD R0, R0, 0xffffffff ;  /* 0xffffffff00007836 */ /* 0x000fc80000000000 */
[----:B------:R-:W-:-:S04]  /*01f0*/  IMAD R5, R0, UR4, RZ ;  /* 0x0000000400057c24 */ /* 0x000fc8000f8e02ff */
[----:B---3--:R-:W-:-:S05]  /*0200*/  IMAD.WIDE R4, R5, 0x4, R6 ;  /* 0x0000000405047825 */ /* 0x008fca00078e0206 */
[----:B------:R-:W2:Y:S01]  /*0210*/  LDG.E R16, desc[UR36][R4.64+0x18] ;  /* 0x0000182404107981 */ /* 0x000ea2000c1e1900 */
[----:B------:R-:W-:-:S03]  /*0220*/  IMAD.WIDE R6, R11, 0x4, R6 ;  /* 0x000000040b067825 */ /* 0x000fc600078e0206 */
[----:B------:R0:W5:Y:S04]  /*0230*/  LDG.E R28, desc[UR36][R4.64] ;  /* 0x00000024041c7981 */ /* 0x000168000c1e1900 */
        /* <DEDUP_REMOVED lines=10> */
[----:B------:R0:W5:Y:S01]  /*02e0*/  LDG.E R29, desc[UR36][R4.64+0x4] ;  /* 0x00000424041d7981 */ /* 0x000162000c1e1900 */
[----:B------:R-:W1:Y:S01]  /*02f0*/  LDC R0, c[0x0][0x2f8] ;  /* 0x0000be00ff007b82 */ /* 0x000e620000000800 */
[----:B------:R-:W-:Y:S01]  /*0300*/  BSSY.RECONVERGENT B0, `(.L_x_1) ;  /* 0x0000042000007945 */ /* 0x000fe20003800200 */
[----:B--2---:R-:W-:-:S04]  /*0310*/  FMUL R9, R16, 0.63661974668502807617 ;  /* 0x3f22f98310097820 */ /* 0x004fc80000400000 */
[----:B------:R-:W2:Y:S01]  /*0320*/  F2I.NTZ R10, R9 ;  /* 0x00000009000a7305 */ /* 0x000ea20000203100 */
[----:B------:R-:W-:Y:S02]  /*0330*/  FSETP.GE.AND P0, PT, |R16|, 105615, PT ;  /* 0x47ce47801000780b */ /* 0x000fe40003f06200 */
[----:B--2---:R-:W-:-:S05]  /*0340*/  I2FP.F32.S32 R11, R10 ;  /* 0x0000000a000b7245 */ /* 0x004fca0000201400 */
[----:B------:R-:W-:-:S04]  /*0350*/  FFMA R8, R11, -1.5707962512969970703, R16 ;  /* 0xbfc90fda0b087823 */ /* 0x000fc80000000010 */
[----:B------:R-:W-:-:S04]  /*0360*/  FFMA R8, R11, -7.5497894158615963534e-08, R8 ;  /* 0xb3a221680b087823 */ /* 0x000fc80000000008 */
[----:B------:R-:W-:Y:S01]  /*0370*/  FFMA R12, R11, -5.3903029534742383927e-15, R8 ;  /* 0xa7c234c50b0c7823 */ /* 0x000fe20000000008 */
[----:B------:R-:W-:-:S04]  /*0380*/  IMAD.MOV.U32 R8, RZ, RZ, R10 ;  /* 0x000000ffff087224 */ /* 0x000fc800078e000a */
[----:B------:R-:W-:Y:S01]  /*0390*/  MOV R11, R12 ;  /* 0x0000000c000b7202 */ /* 0x000fe20000000f00 */
[----:B01----:R-:W-:Y:S06]  /*03a0*/  @!P0 BRA `(.L_x_2) ;  /* 0x0000000000dc8947 */ /* 0x003fec0003800000 */
[----:B------:R-:W-:-:S13]  /*03b0*/  FSETP.NEU.AND P1, PT, |R16|, +INF , PT ;  /* 0x7f8000001000780b */ /* 0x000fda0003f2d200 */
[----:B------:R-:W-:Y:S01]  /*03c0*/  @!P1 FMUL R11, RZ, R16 ;  /* 0x00000010ff0b9220 */ /* 0x000fe20000400000 */
[----:B------:R-:W-:Y:S01]  /*03d0*/  @!P1 IMAD.MOV.U32 R10, RZ, RZ, RZ ;  /* 0x000000ffff0a9224 */ /* 0x000fe200078e00ff */
[----:B------:R-:W-:Y:S06]  /*03e0*/  @!P1 BRA `(.L_x_2) ;  /* 0x0000000000cc9947 */ /* 0x000fec0003800000 */
[----:B------:R-:W-:Y:S01]  /*03f0*/  IMAD.SHL.U32 R4, R16, 0x100, RZ ;  /* 0x0000010010047824 */ /* 0x000fe200078e00ff */
[----:B------:R-:W-:Y:S01]  /*0400*/  MOV R9, R1 ;  /* 0x0000000100097202 */ /* 0x000fe20000000f00 */
[----:B------:R-:W-:Y:S01]  /*0410*/  IMAD.MOV.U32 R10, RZ, RZ, RZ ;  /* 0x000000ffff0a7224 */ /* 0x000fe200078e00ff */
[----:B------:R-:W0:Y:S02]  /*0420*/  LDCU.64 UR8, c[0x4][0x8] ;  /* 0x01000100ff0877ac */ /* 0x000e240008000a00 */
[----:B------:R-:W-:Y:S01]  /*0430*/  LOP3.LUT R11, R4, 0x80000000, RZ, 0xfc, !PT ;  /* 0x80000000040b7812 */ /* 0x000fe200078efcff */
[----:B------:R-:W-:Y:S01]  /*0440*/  UMOV UR5, URZ ;  /* 0x000000ff00057c82 */ /* 0x000fe20008000000 */
[----:B------:R-:W-:-:S05]  /*0450*/  UMOV UR4, URZ ;  /* 0x000000ff00047c82 */ /* 0x000fca0008000000 */
.L_x_3:
[----:B0-----:R-:W-:Y:S02]  /*0460*/  IMAD.U32 R4, RZ, RZ, UR8 ;  /* 0x00000008ff047e24 */ /* 0x001fe4000f8e00ff */
[----:B------:R-:W-:-:S05]  /*0470*/  IMAD.U32 R5, RZ, RZ, UR9 ;  /* 0x00000009ff057e24 */ /* 0x000fca000f8e00ff */
[----:B------:R-:W2:Y:S01]  /*0480*/  LDG.E.CONSTANT R4, desc[UR36][R4.64] ;  /* 0x0000002404047981 */ /* 0x000ea2000c1e9900 */
[----:B------:R-:W-:Y:S02]  /*0490*/  UIADD3 UR8, UP0, UPT, UR8, 0x4, URZ ;  /* 0x0000000408087890 */ /* 0x000fe4000ff1e0ff */
[----:B------:R-:W-:Y:S02]  /*04a0*/  UIADD3 UR4, UPT, UPT, UR4, 0x1, URZ ;  /* 0x0000000104047890 */ /* 0x000fe4000fffe0ff */
[----:B------:R-:W-:Y:S02]  /*04b0*/  UIADD3.X UR9, UPT, UPT, URZ, UR9, URZ, UP0, !UPT ;  /* 0x00000009ff097290 */ /* 0x000fe400087fe4ff */
[----:B------:R-:W-:Y:S01]  /*04c0*/  UISETP.NE.AND UP0, UPT, UR4, 0x6, UPT ;  /* 0x000000060400788c */ /* 0x000fe2000bf05270 */
[----:B--2---:R-:W-:-:S03]  /*04d0*/  IMAD.WIDE.U32 R6, R4, R11, RZ ;  /* 0x0000000b04067225 */ /* 0x004fc600078e00ff */
[----:B------:R-:W-:-:S04]  /*04e0*/  IADD3 R6, P1, PT, R6, R10, RZ ;  /* 0x0000000a06067210 */ /* 0x000fc80007f3e0ff */
[----:B------:R-:W-:Y:S01]  /*04f0*/  IADD3.X R10, PT, PT, R7, UR5, RZ, P1, !PT ;  /* 0x00000005070a7c10 */ /* 0x000fe20008ffe4ff */
[----:B------:R0:W-:Y:S02]  /*0500*/  STL [R9], R6 ;  /* 0x0000000609007387 */ /* 0x0001e40000100800 */
[----:B0-----:R-:W-:Y:S01]  /*0510*/  VIADD R9, R9, 0x4 ;  /* 0x0000000409097836 */ /* 0x001fe20000000000 */
[----:B------:R-:W-:Y:S06]  /*0520*/  BRA.U UP0, `(.L_x_3) ;  /* 0xfffffffd00cc7547 */ /* 0x000fec000b83ffff */
[----:B------:R-:W-:Y:S01]  /*0530*/  SHF.R.U32.HI R7, RZ, 0x17, R16 ;  /* 0x00000017ff077819 */ /* 0x000fe20000011610 */
[----:B------:R0:W-:Y:S03]  /*0540*/  STL [R1+0x18], R10 ;  /* 0x0000180a01007387 */ /* 0x0001e60000100800 */
[C---:B------:R-:W-:Y:S02]  /*0550*/  LOP3.LUT R4, R7.reuse, 0xe0, RZ, 0xc0, !PT ;  /* 0x000000e007047812 */ /* 0x040fe400078ec0ff */
[----:B------:R-:W-:Y:S02]  /*0560*/  LOP3.LUT P1, RZ, R7, 0x1f, RZ, 0xc0, !PT ;  /* 0x0000001f07ff7812 */ /* 0x000fe4000782c0ff */
[----:B------:R-:W-:-:S04]  /*0570*/  IADD3 R4, PT, PT, R4, -0x80, RZ ;  /* 0xffffff8004047810 */ /* 0x000fc80007ffe0ff */
[----:B------:R-:W-:-:S05]  /*0580*/  SHF.R.U32.HI R4, RZ, 0x5, R4 ;  /* 0x00000005ff047819 */ /* 0x000fca0000011604 */
[----:B------:R-:W-:-:S05]  /*0590*/  IMAD R13, R4, -0x4, R1 ;  /* 0xfffffffc040d7824 */ /* 0x000fca00078e0201 */
[----:B------:R-:W2:Y:S04]  /*05a0*/  LDL R9, [R13+0x18] ;  /* 0x000018000d097983 */ /* 0x000ea80000100800 */
[----:B------:R-:W2:Y:S04]  /*05b0*/  LDL R5, [R13+0x14] ;  /* 0x000014000d057983 */ /* 0x000ea80000100800 */
[----:B------:R-:W3:Y:S01]  /*05c0*/  @P1 LDL R6, [R13+0x10] ;  /* 0x000010000d061983 */ /* 0x000ee20000100800 */
[----:B------:R-:W-:Y:S01]  /*05d0*/  LOP3.LUT R4, R7, 0x1f, RZ, 0xc0, !PT ;  /* 0x0000001f07047812 */ /* 0x000fe200078ec0ff */
[----:B------:R-:W-:Y:S01]  /*05e0*/  UMOV UR4, 0x54442d19 ;  /* 0x54442d1900047882 */ /* 0x000fe20000000000 */
[----:B------:R-:W-:-:S02]  /*05f0*/  UMOV UR5, 0x3bf921fb ;  /* 0x3bf921fb00057882 */ /* 0x000fc40000000000 */
[-C--:B--2---:R-:W-:Y:S02]  /*0600*/  @P1 SHF.L.W.U32.HI R9, R5, R4.reuse, R9 ;  /* 0x0000000405091219 */ /* 0x084fe40000010e09 */
[----:B---3--:R-:W-:Y:S02]  /*0610*/  @P1 SHF.L.W.U32.HI R5, R6, R4, R5 ;  /* 0x0000000406051219 */ /* 0x008fe40000010e05 */
[--C-:B0-----:R-:W-:Y:S02]  /*0620*/  SHF.R.U32.HI R10, RZ, 0x1e, R9.reuse ;  /* 0x0000001eff0a7819 */ /* 0x101fe40000011609 */
[C---:B------:R-:W-:Y:S01]  /*0630*/  SHF.L.W.U32.HI R11, R5.reuse, 0x2, R9 ;  /* 0x00000002050b7819 */ /* 0x040fe20000010e09 */
[----:B------:R-:W-:Y:S01]  /*0640*/  IMAD.SHL.U32 R5, R5, 0x4, RZ ;  /* 0x0000000405057824 */ /* 0x000fe200078e00ff */
[----:B------:R-:W-:Y:S02]  /*0650*/  ISETP.GE.AND P1, PT, R16, RZ, PT ;  /* 0x000000ff1000720c */ /* 0x000fe40003f26270 */
[----:B------:R-:W-:-:S02]  /*0660*/  SHF.R.S32.HI R6, RZ, 0x1f, R11 ;  /* 0x0000001fff067819 */ /* 0x000fc4000001140b */
[C---:B------:R-:W-:Y:S02]  /*0670*/  LOP3.LUT R9, R11.reuse, R16, RZ, 0x3c, !PT ;  /* 0x000000100b097212 */ /* 0x040fe400078e3cff */
[C---:B------:R-:W-:Y:S02]  /*0680*/  LOP3.LUT R4, R6.reuse, R5, RZ, 0x3c, !PT ;  /* 0x0000000506047212 */ /* 0x040fe400078e3cff */
[----:B------:R-:W-:Y:S02]  /*0690*/  LOP3.LUT R5, R6, R11, RZ, 0x3c, !PT ;  /* 0x0000000b06057212 */ /* 0x000fe400078e3cff */
[----:B------:R-:W-:Y:S02]  /*06a0*/  LEA.HI R10, R11, R10, RZ, 0x1 ;  /* 0x0000000a0b0a7211 */ /* 0x000fe400078f08ff */
[----:B------:R-:W-:Y:S02]  /*06b0*/  ISETP.GE.AND P2, PT, R9, RZ, PT ;  /* 0x000000ff0900720c */ /* 0x000fe40003f46270 */
[----:B------:R-:W0:Y:S01]  /*06c0*/  I2F.F64.S64 R4, R4 ;  /* 0x0000000400047312 */ /* 0x000e220000301c00 */
[----:B------:R-:W-:-:S05]  /*06d0*/  IMAD.MOV R9, RZ, RZ, -R10 ;  /* 0x000000ffff097224 */ /* 0x000fca00078e0a0a */
[----:B------:R-:W-:Y:S01]  /*06e0*/  @!P1 MOV R10, R9 ;  /* 0x00000009000a9202 */ /* 0x000fe20000000f00 */
[----:B0-----:R-:W-:-:S10]  /*06f0*/  DMUL R6, R4, UR4 ;  /* 0x0000000404067c28 */ /* 0x001fd40008000000 */
[----:B------:R-:W0:Y:S02]  /*0700*/  F2F.F32.F64 R6, R6 ;  /* 0x0000000600067310 */ /* 0x000e240000301000 */
[----:B0-----:R-:W-:-:S07]  /*0710*/  FSEL R11, -R6, R6, !P2 ;  /* 0x00000006060b7208 */ /* 0x001fce0005000100 */
.L_x_2:
[----:B------:R-:W-:Y:S05]  /*0720*/  BSYNC.RECONVERGENT B0 ;  /* 0x0000000000007941 */ /* 0x000fea0003800200 */
.L_x_1:
[C---:B------:R-:W-:Y:S01]  /*0730*/  LOP3.LUT R5, R10.reuse, 0x1, RZ, 0xc0, !PT ;  /* 0x000000010a057812 */ /* 0x040fe200078ec0ff */
[----:B------:R-:W-:Y:S02]  /*0740*/  HFMA2 R7, -RZ, RZ, 1.0078125, -8.98838043212890625e-05 ;  /* 0x3c0885e4ff077431 */ /* 0x000fe400000001ff */
[----:B------:R-:W-:Y:S02]  /*0750*/  IMAD.MOV.U32 R9, RZ, RZ, 0x37cbac00 ;  /* 0x37cbac00ff097424 */ /* 0x000fe400078e00ff */
[----:B------:R-:W-:Y:S01]  /*0760*/  FMUL R4, R11, R11 ;  /* 0x0000000b0b047220 */ /* 0x000fe20000400000 */
[----:B------:R-:W-:Y:S01]  /*0770*/  VIADD R6, R10, 0x1 ;  /* 0x000000010a067836 */ /* 0x000fe20000000000 */
[----:B------:R-:W-:Y:S01]  /*0780*/  ISETP.NE.U32.AND P1, PT, R5, 0x1, PT ;  /* 0x000000010500780c */ /* 0x000fe20003f25070 */
[----:B------:R-:W-:Y:S01]  /*0790*/  BSSY.RECONVERGENT B0, `(.L_x_4) ;  /* 0x0000045000007945 */ /* 0x000fe20003800200 */
[----:B------:R-:W-:Y:S02]  /*07a0*/  FFMA R5, R4, R9, -0.0013887860113754868507 ;  /* 0xbab607ed04057423 */ /* 0x000fe40000000009 */
[----:B------:R-:W-:Y:S01]  /*07b0*/  LOP3.LUT P2, RZ, R6, 0x2, RZ, 0xc0, !PT ;  /* 0x0000000206ff7812 */ /* 0x000fe2000784c0ff */
[----:B------:R-:W-:Y:S01]  /*07c0*/  IMAD.MOV.U32 R6, RZ, RZ, 0x3e2aaaa8 ;  /* 0x3e2aaaa8ff067424 */ /* 0x000fe200078e00ff */
[----:B------:R-:W-:-:S02]  /*07d0*/  FSEL R7, R7, 0.041666727513074874878, !P1 ;  /* 0x3d2aaabb07077808 */ /* 0x000fc40004800000 */
[----:B------:R-:W-:Y:S02]  /*07e0*/  FSEL R5, R5, -0.00019574658654164522886, P1 ;  /* 0xb94d415305057808 */ /* 0x000fe40000800000 */
[----:B------:R-:W-:Y:S02]  /*07f0*/  FSEL R6, -R6, -0.4999999701976776123, !P1 ;  /* 0xbeffffff06067808 */ /* 0x000fe40004800100 */
[----:B------:R-:W-:Y:S01]  /*0800*/  FSEL R31, R11, 1, !P1 ;  /* 0x3f8000000b1f7808 */ /* 0x000fe20004800000 */
[----:B------:R-:W-:-:S04]  /*0810*/  FFMA R5, R4, R5, R7 ;  /* 0x0000000504057223 */ /* 0x000fc80000000007 */
[C---:B------:R-:W-:Y:S01]  /*0820*/  FFMA R5, R4.reuse, R5, R6 ;  /* 0x0000000504057223 */ /* 0x040fe20000000006 */
[----:B------:R-:W-:-:S04]  /*0830*/  FFMA R4, R4, R31, RZ ;  /* 0x0000001f04047223 */ /* 0x000fc800000000ff */
[----:B------:R-:W-:-:S04]  /*0840*/  FFMA R31, R4, R5, R31 ;  /* 0x00000005041f7223 */ /* 0x000fc8000000001f */
[----:B------:R-:W-:Y:S01]  /*0850*/  @P2 FADD R31, RZ, -R31 ;  /* 0x8000001fff1f2221 */ /* 0x000fe20000000000 */
[----:B------:R-:W-:Y:S06]  /*0860*/  @!P0 BRA `(.L_x_5) ;  /* 0x0000000000dc8947 */ /* 0x000fec0003800000 */
[----:B------:R-:W-:-:S13]  /*0870*/  FSETP.NEU.AND P0, PT, |R16|, +INF , PT ;  /* 0x7f8000001000780b */ /* 0x000fda0003f0d200 */
[----:B------:R-:W-:Y:S01]  /*0880*/  @!P0 FMUL R12, RZ, R16 ;  /* 0x00000010ff0c8220 */ /* 0x000fe20000400000 */
[----:B------:R-:W-:Y:S01]  /*0890*/  @!P0 IMAD.MOV.U32 R8, RZ, RZ, RZ ;  /* 0x000000ffff088224 */ /* 0x000fe200078e00ff */
[----:B------:R-:W-:Y:S06]  /*08a0*/  @!P0 BRA `(.L_x_5) ;  /* 0x0000000000cc8947 */ /* 0x000fec0003800000 */
[----:B------:R-:W-:Y:S01]  /*08b0*/  SHF.L.U32 R4, R16, 0x8, RZ ;  /* 0x0000000810047819 */ /* 0x000fe200000006ff */
[----:B------:R-:W-:Y:S01]  /*08c0*/  IMAD.MOV.U32 R10, RZ, RZ, RZ ;  /* 0x000000ffff0a7224 */ /* 0x000fe200078e00ff */
[----:B------:R-:W0:Y:S01]  /*08d0*/  LDCU.64 UR8, c[0x4][0x8] ;  /* 0x01000100ff0877ac */ /* 0x000e220008000a00 */
[----:B------:R-:W-:Y:S01]  /*08e0*/  IMAD.MOV.U32 R8, RZ, RZ, R1 ;  /* 0x000000ffff087224 */ /* 0x000fe200078e0001 */
[----:B------:R-:W-:Y:S01]  /*08f0*/  LOP3.LUT R13, R4, 0x80000000, RZ, 0xfc, !PT ;  /* 0x80000000040d7812 */ /* 0x000fe200078efcff */
[----:B------:R-:W-:Y:S01]  /*0900*/  UMOV UR5, URZ ;  /* 0x000000ff00057c82 */ /* 0x000fe20008000000 */
[----:B------:R-:W-:-:S05]  /*0910*/  UMOV UR4, URZ ;  /* 0x000000ff00047c82 */ /* 0x000fca0008000000 */
.L_x_6:
[----:B0-----:R-:W-:Y:S01]  /*0920*/  MOV R4, UR8 ;  /* 0x0000000800047c02 */ /* 0x001fe20008000f00 */
        /* <DEDUP_REMOVED lines=24> */
[----:B------:R-:W-:Y:S01]  /*0ab0*/  UMOV UR5, 0x3bf921fb ;  /* 0x3bf921fb00057882 */ /* 0x000fe20000000000 */
[----:B------:R-:W-:-:S02]  /*0ac0*/  ISETP.GE.AND P1, PT, R16, RZ, PT ;  /* 0x000000ff1000720c */ /* 0x000fc40003f26270 */
[-C--:B--2---:R-:W-:Y:S02]  /*0ad0*/  @P0 SHF.L.W.U32.HI R8, R5, R6.reuse, R8 ;  /* 0x0000000605080219 */ /* 0x084fe40000010e08 */
[----:B---3--:R-:W-:-:S04]  /*0ae0*/  @P0 SHF.L.W.U32.HI R5, R4, R6, R5 ;  /* 0x0000000604050219 */ /* 0x008fc80000010e05 */
[C-C-:B------:R-:W-:Y:S01]  /*0af0*/  SHF.L.W.U32.HI R11, R5.reuse, 0x2, R8.reuse ;  /* 0x00000002050b7819 */ /* 0x140fe20000010e08 */
[----:B------:R-:W-:Y:S01]  /*0b00*/  IMAD.SHL.U32 R5, R5, 0x4, RZ ;  /* 0x0000000405057824 */ /* 0x000fe200078e00ff */
[----:B------:R-:W-:Y:S02]  /*0b10*/  SHF.R.U32.HI R8, RZ, 0x1e, R8 ;  /* 0x0000001eff087819 */ /* 0x000fe40000011608 */
[----:B------:R-:W-:Y:S02]  /*0b20*/  SHF.R.S32.HI R6, RZ, 0x1f, R11 ;  /* 0x0000001fff067819 */ /* 0x000fe4000001140b */
[----:B0-----:R-:W-:Y:S02]  /*0b30*/  LOP3.LUT R10, R11, R16, RZ, 0x3c, !PT ;  /* 0x000000100b0a7212 */ /* 0x001fe400078e3cff */
[C---:B------:R-:W-:Y:S02]  /*0b40*/  LOP3.LUT R4, R6.reuse, R5, RZ, 0x3c, !PT ;  /* 0x0000000506047212 */ /* 0x040fe400078e3cff */
[----:B------:R-:W-:-:S02]  /*0b50*/  LOP3.LUT R5, R6, R11, RZ, 0x3c, !PT ;  /* 0x0000000b06057212 */ /* 0x000fc400078e3cff */
        /* <DEDUP_REMOVED lines=8> */
.L_x_5:
[----:B------:R-:W-:Y:S05]  /*0be0*/  BSYNC.RECONVERGENT B0 ;  /* 0x0000000000007941 */ /* 0x000fea0003800200 */
.L_x_4:
[----:B-----5:R-:W-:Y:S01]  /*0bf0*/  F2F.F64.F32 R4, R29 ;  /* 0x0000001d00047310 */ /* 0x020fe20000201800 */
[----:B------:R-:W-:Y:S01]  /*0c00*/  LOP3.LUT P0, RZ, R8, 0x2, RZ, 0xc0, !PT ;  /* 0x0000000208ff7812 */ /* 0x000fe2000780c0ff */
[----:B------:R-:W-:Y:S01]  /*0c10*/  FMUL R14, R12, R12 ;  /* 0x0000000c0c0e7220 */ /* 0x000fe20000400000 */
[----:B------:R-:W-:Y:S01]  /*0c20*/  LOP3.LUT R8, R8, 0x1, RZ, 0xc0, !PT ;  /* 0x0000000108087812 */ /* 0x000fe200078ec0ff */
[----:B------:R-:W-:Y:S01]  /*0c30*/  IMAD.MOV.U32 R13, RZ, RZ, 0x3d2aaabb ;  /* 0x3d2aaabbff0d7424 */ /* 0x000fe200078e00ff */
[----:B------:R-:W-:Y:S01]  /*0c40*/  STL.64 [R1+0x20], R2 ;  /* 0x0000200201007387 */ /* 0x000fe20000100a00 */
[----:B------:R-:W-:Y:S01]  /*0c50*/  FFMA R9, R14, R9, -0.0013887860113754868507 ;  /* 0xbab607ed0e097423 */ /* 0x000fe20000000009 */
[----:B------:R-:W-:Y:S01]  /*0c60*/  ISETP.NE.U32.AND P1, PT, R8, 0x1, PT ;  /* 0x000000010800780c */ /* 0x000fe20003f25070 */
[----:B------:R-:W0:Y:S01]  /*0c70*/  F2F.F64.F32 R6, R16 ;  /* 0x0000001000067310 */ /* 0x000e220000201800 */
[----:B------:R-:W-:Y:S01]  /*0c80*/  MOV R8, 0x10 ;  /* 0x0000001000087802 */ /* 0x000fe20000000f00 */
[----:B------:R-:W1:Y:S01]  /*0c90*/  LDCU.64 UR4, c[0x4][URZ] ;  /* 0x01000000ff0477ac */ /* 0x000e620008000a00 */
[----:B------:R-:W-:-:S05]  /*0ca0*/  FSEL R33, R12, 1, P1 ;  /* 0x3f8000000c217808 */ /* 0x000fca0000800000 */
[----:B------:R-:W2:Y:S01]  /*0cb0*/  F2F.F64.F32 R10, R28 ;  /* 0x0000001c000a7310 */ /* 0x000ea20000201800 */
[----:B0-----:R0:W-:Y:S04]  /*0cc0*/  STL.128 [R1+0x30], R4 ;  /* 0x0000300401007387 */ /* 0x0011e80000100c00 */
[----:B--2---:R2:W-:Y:S01]  /*0cd0*/  STL.64 [R1+0x28], R10 ;  /* 0x0000280a01007387 */ /* 0x0045e20000100a00 */
[----:B0-----:R-:W-:Y:S01]  /*0ce0*/  FSEL R5, R9, -0.00019574658654164522886, !P1 ;  /* 0xb94d415309057808 */ /* 0x001fe20004800000 */
[----:B------:R-:W-:Y:S01]  /*0cf0*/  IMAD.MOV.U32 R4, RZ, RZ, 0x3effffff ;  /* 0x3effffffff047424 */ /* 0x000fe200078e00ff */
[----:B------:R-:W0:Y:S01]  /*0d00*/  LDC.64 R8, c[0x4][R8] ;  /* 0x0100000008087b82 */ /* 0x000e220000000a00 */
[----:B------:R-:W-:-:S03]  /*0d10*/  FSEL R7, R13, 0.0083327032625675201416, !P1 ;  /* 0x3c0885e40d077808 */ /* 0x000fc60004800000 */
[----:B------:R-:W-:Y:S02]  /*0d20*/  FSEL R4, -R4, -0.16666662693023681641, !P1 ;  /* 0xbe2aaaa804047808 */ /* 0x000fe40004800100 */
[----:B------:R-:W-:Y:S01]  /*0d30*/  FFMA R5, R14, R5, R7 ;  /* 0x000000050e057223 */ /* 0x000fe20000000007 */
[----:B------:R-:W-:-:S03]  /*0d40*/  IADD3 R6, P1, P2, R1, 0x20, R0 ;  /* 0x0000002001067810 */ /* 0x000fc60007a3e000 */
[C---:B------:R-:W-:Y:S01]  /*0d50*/  FFMA R4, R14.reuse, R5, R4 ;  /* 0x000000050e047223 */ /* 0x040fe20000000004 */
[----:B------:R-:W-:Y:S01]  /*0d60*/  FFMA R14, R14, R33, RZ ;  /* 0x000000210e0e7223 */ /* 0x000fe200000000ff */
[----:B-1----:R-:W-:Y:S01]  /*0d70*/  IMAD.U32 R5, RZ, RZ, UR5 ;  /* 0x00000005ff057e24 */ /* 0x002fe2000f8e00ff */
[----:B------:R-:W-:Y:S02]  /*0d80*/  IADD3.X R7, PT, PT, RZ, UR6, RZ, P1, P2 ;  /* 0x00000006ff077c10 */ /* 0x000fe40008fe44ff */
[----:B------:R-:W-:Y:S01]  /*0d90*/  FFMA R33, R14, R4, R33 ;  /* 0x000000040e217223 */ /* 0x000fe20000000021 */
[----:B------:R-:W-:-:S03]  /*0da0*/  MOV R4, UR4 ;  /* 0x0000000400047c02 */ /* 0x000fc60008000f00 */
[----:B--2---:R-:W-:-:S07]  /*0db0*/  @P0 FADD R33, RZ, -R33 ;  /* 0x80000021ff210221 */ /* 0x004fce0000000000 */
[----:B------:R-:W-:-:S07]  /*0dc0*/  LEPC R20, `(.L_x_7) ;  /* 0x000000001014794e */ /* 0x000fce0000000000 */
[----:B0-----:R-:W-:Y:S05]  /*0dd0*/  CALL.ABS.NOINC R8 ;  /* 0x0000000008007343 */ /* 0x001fea0003c00000 */
.L_x_7:
[----:B------:R-:W0:Y:S01]  /*0de0*/  LDCU UR4, c[0x0][0x384] ;  /* 0x00007080ff0477ac */ /* 0x000e220008000800 */
[----:B------:R-:W1:Y:S01]  /*0df0*/  LDC.64 R4, c[0x0][0x3a0] ;  /* 0x0000e800ff047b82 */ /* 0x000e620000000a00 */
[-C--:B------:R-:W-:Y:S01]  /*0e00*/  FMUL R3, R17, R33.reuse ;  /* 0x0000002111037220 */ /* 0x080fe20000400000 */
[C---:B------:R-:W-:Y:S01]  /*0e10*/  FMUL R0, R30.reuse, R33 ;  /* 0x000000211e007220 */ /* 0x040fe20000400000 */
[----:B------:R-:W2:Y:S01]  /*0e20*/  LDCU.64 UR6, c[0x0][0x388] ;  /* 0x00007100ff0677ac */ /* 0x000ea20008000a00 */
[----:B------:R-:W-:Y:S01]  /*0e30*/  FADD R25, R25, -R16 ;  /* 0x8000001019197221 */ /* 0x000fe20000000000 */
[-C--:B------:R-:W-:Y:S01]  /*0e40*/  FFMA R3, R30, R31.reuse, -R3 ;  /* 0x0000001f1e037223 */ /* 0x080fe20000000803 */
[----:B------:R-:W-:-:S03]  /*0e50*/  FFMA R0, R17, R31, R0 ;  /* 0x0000001f11007223 */ /* 0x000fc60000000000 */
[----:B------:R-:W-:Y:S01]  /*0e60*/  FADD R3, -R28, R3 ;  /* 0x000000031c037221 */ /* 0x000fe20000000100 */
[----:B------:R-:W-:Y:S01]  /*0e70*/  FADD R29, -R29, R0 ;  /* 0x000000001d1d7221 */ /* 0x000fe20000000100 */
[----:B0-----:R-:W-:-:S04]  /*0e80*/  IMAD R7, R2, UR4, RZ ;  /* 0x0000000402077c24 */ /* 0x001fc8000f8e02ff */
[----:B--2---:R-:W-:-:S04]  /*0e90*/  IMAD R7, R7, UR6, R32 ;  /* 0x0000000607077c24 */ /* 0x004fc8000f8e0220 */
[----:B------:R-:W-:-:S04]  /*0ea0*/  IMAD R7, R7, UR7, RZ ;  /* 0x0000000707077c24 */ /* 0x000fc8000f8e02ff */
[----:B-1----:R-:W-:-:S04]  /*0eb0*/  IMAD.WIDE R4, R7, 0x4, R4 ;  /* 0x0000000407047825 */ /* 0x002fc800078e0204 */
[-C--:B------:R-:W-:Y:S01]  /*0ec0*/  FMUL R7, R26, R33.reuse ;  /* 0x000000211a077220 */ /* 0x080fe20000400000 */
[----:B------:R-:W-:-:S03]  /*0ed0*/  FMUL R33, R24, R33 ;  /* 0x0000002118217220 */ /* 0x000fc60000400000 */
[-C--:B------:R-:W-:Y:S01]  /*0ee0*/  FFMA R7, R24, R31.reuse, -R7 ;  /* 0x0000001f18077223 */ /* 0x080fe20000000807 */
[----:B------:R-:W-:Y:S01]  /*0ef0*/  FFMA R33, R26, R31, R33 ;  /* 0x0000001f1a217223 */ /* 0x000fe20000000021 */
[----:B------:R-:W-:Y:S04]  /*0f00*/  STG.E desc[UR36][R4.64], R3 ;  /* 0x0000000304007986 */ /* 0x000fe8000c101924 */
        /* <DEDUP_REMOVED lines=8> */
[----:B------:R-:W-:Y:S01]  /*0f90*/  STG.E desc[UR36][R4.64+0x24], R27 ;  /* 0x0000241b04007986 */ /* 0x000fe2000c101924 */
[----:B------:R-:W-:Y:S05]  /*0fa0*/  EXIT ;  /* 0x000000000000794d */ /* 0x000fea0003800000 */
.L_x_8:
        /* <DEDUP_REMOVED lines=13> */
.L_x_10:


//--------------------- .nv.global.init           --------------------------
	.section	.nv.global.init,"aw",@progbits
	.align	4
.nv.global.init:
	.type		__cudart_i2opi_f,@object
	.size		__cudart_i2opi_f,($str - __cudart_i2opi_f)
__cudart_i2opi_f:
        /*0000*/ 	.byte	0x41, 0x90, 0x43, 0x3c, 0x99, 0x95, 0x62, 0xdb, 0xc0, 0xdd, 0x34, 0xf5, 0xd1, 0x57, 0x27, 0xfc
        /*0010*/ 	.byte	0x29, 0x15, 0x44, 0x4e, 0x6e, 0x83, 0xf9, 0xa2
	.type		$str,@object
	.size		$str,(.L_0 - $str)
$str:
        /*0018*/ 	.byte	0x62, 0x3a, 0x20, 0x25, 0x69, 0x2c, 0x20, 0x69, 0x3a, 0x20, 0x25, 0x69, 0x2c, 0x20, 0x28, 0x78
        /*0028*/ 	.byte	0x2c, 0x20, 0x79, 0x29, 0x3d, 0x28, 0x25, 0x66, 0x2c, 0x20, 0x25, 0x66, 0x29, 0x2c, 0x20, 0x79
        /*0038*/ 	.byte	0x61, 0x77, 0x3d, 0x25, 0x66, 0x0a, 0x00
.L_0:


//--------------------- .nv.shared.reserved.0     --------------------------
	.section	.nv.shared.reserved.0,"aw",@nobits
	.weak		__nv_reservedSMEM_offset_0_alias
	.size		__nv_reservedSMEM_offset_0_alias, 0, 64
	.other		__nv_reservedSMEM_offset_0_alias,@"STO_CUDA_RESERVED_SHARED STV_DEFAULT"
__nv_reservedSMEM_offset_0_alias:
	.zero		0
	.zero		64


//--------------------- .nv.constant0._Z23extract_last_pos_kerneliiiiPKfPf --------------------------
	.section	.nv.constant0._Z23extract_last_pos_kerneliiiiPKfPf,"a",@progbits
	.sectionflags	@""
	.align	4
.nv.constant0._Z23extract_last_pos_kerneliiiiPKfPf:
	.zero		928


//--------------------- .nv.constant0._Z27transform_trajectory_kerneliiiiPKfPKiPf --------------------------
	.section	.nv.constant0._Z27transform_trajectory_kerneliiiiPKfPKiPf,"a",@progbits
	.sectionflags	@""
	.align	4
.nv.constant0._Z27transform_trajectory_kerneliiiiPKfPKiPf:
	.zero		936


//--------------------- SYMBOLS --------------------------

	.type		.nv.reservedSmem.offset0,@object
	.size		.nv.reservedSmem.offset0,0x4
	.type		vprintf,@function
